//
// Generated by NVIDIA NVVM Compiler
//
// Compiler Build ID: CL-36424714
// Cuda compilation tools, release 13.0, V13.0.88
// Based on NVVM 20.0.0
//

.version 9.0
.target sm_100
.address_size 64

	// .globl	_Z10cuda_hellov
.extern .func  (.param .b32 func_retval0) vprintf
(
	.param .b64 vprintf_param_0,
	.param .b64 vprintf_param_1
)
;
.global .align 1 .b8 $str[26] = {67, 105, 97, 111, 32, 98, 101, 108, 108, 105, 32, 102, 114, 111, 109, 32, 99, 111, 114, 101, 32, 37, 100, 33, 10};

.visible .entry _Z10cuda_hellov()
{
	.local .align 8 .b8 	__local_depot0[8];
	.reg .b64 	%SP;
	.reg .b64 	%SPL;
	.reg .b32 	%r<4>;
	.reg .b64 	%rd<5>;

	mov.u64 	%SPL, __local_depot0;
	cvta.local.u64 	%SP, %SPL;
	add.u64 	%rd1, %SP, 0;
	add.u64 	%rd2, %SPL, 0;
	mov.u32 	%r1, %tid.x;
	st.local.u32 	[%rd2], %r1;
	mov.u64 	%rd3, $str;
	cvta.global.u64 	%rd4, %rd3;
	{ // callseq 0, 0
	.param .b64 param0;
	st.param.b64 	[param0], %rd4;
	.param .b64 param1;
	st.param.b64 	[param1], %rd1;
	.param .b32 retval0;
	call.uni (retval0), 
	vprintf, 
	(
	param0, 
	param1
	);
	ld.param.b32 	%r2, [retval0];
	} // callseq 0
	ret;

}


// ===== COMPILED SASS (sm_100) =====

	.target	sm_100

	.elftype	@"ET_EXEC"


//--------------------- .note.nv.tkinfo           --------------------------
	.section	.note.nv.tkinfo,"",@"SHT_NOTE"
	.sectionflags	@"SHF_NOTE_NV_TKINFO"
	.tkinfo
        /*0018*/ 	.word	0x00000002
        /*0030*/ 	.string	""
        /*0030*/ 	.string	"ptxas"
        /*0030*/ 	.string	"Cuda compilation tools, release 13.0, V13.0.88"
        /*0030*/ 	.string	"Build cuda_13.0.r13.0/compiler.36424714_0"
        /*0030*/ 	.string	"-arch sm_100 -m 64 "



//--------------------- .note.nv.cuinfo           --------------------------
	.section	.note.nv.cuinfo,"",@"SHT_NOTE"
	.sectionflags	@"SHF_NOTE_NV_CUINFO"
        /*0018*/ 	.short	0x0002
        /*001a*/ 	.short	0x0064
        /*001c*/ 	.short	0x0082
	.zero		2


//--------------------- .nv.info                  --------------------------
	.section	.nv.info,"",@"SHT_CUDA_INFO"
	.align	4


	//----- nvinfo : EIATTR_REGCOUNT
	.align		4
        /*0000*/ 	.byte	0x04, 0x2f
        /*0002*/ 	.short	(.L_2 - .L_1)
	.align		4
.L_1:
        /*0004*/ 	.word	index@(_Z10cuda_hellov)
        /*0008*/ 	.word	0x00000018


	//----- nvinfo : EIATTR_FRAME_SIZE
	.align		4
.L_2:
        /*000c*/ 	.byte	0x04, 0x11
        /*000e*/ 	.short	(.L_4 - .L_3)
	.align		4
.L_3:
        /*0010*/ 	.word	index@(_Z10cuda_hellov)
        /*0014*/ 	.word	0x00000008


	//----- nvinfo : EIATTR_MIN_STACK_SIZE
	.align		4
.L_4:
        /*0018*/ 	.byte	0x04, 0x12
        /*001a*/ 	.short	(.L_6 - .L_5)
	.align		4
.L_5:
        /*001c*/ 	.word	index@(_Z10cuda_hellov)
        /*0020*/ 	.word	0x00000008
.L_6:


//--------------------- .nv.compat                --------------------------
	.section	.nv.compat,"",@"SHT_CUDA_COMPAT_INFO"
	.align	4
        /*0000*/ 	.byte	0x02, 0x09, 0x00, 0x00, 0x02, 0x02, 0x01, 0x00, 0x02, 0x05, 0x05, 0x00, 0x03, 0x07, 0x01, 0x01
        /*0010*/ 	.byte	0x02, 0x03, 0x00, 0x00, 0x02, 0x06, 0x01, 0x00, 0x04, 0x0b, 0x08, 0x00, 0x09, 0x00, 0x00, 0x00
        /*0020*/ 	.byte	0x00, 0x00, 0x00, 0x00


//--------------------- .nv.info._Z10cuda_hellov  --------------------------
	.section	.nv.info._Z10cuda_hellov,"",@"SHT_CUDA_INFO"
	.sectionflags	@""
	.align	4


	//----- nvinfo : EIATTR_CUDA_API_VERSION
	.align		4
        /*0000*/ 	.byte	0x04, 0x37
        /*0002*/ 	.short	(.L_8 - .L_7)
.L_7:
        /*0004*/ 	.word	0x00000082


	//----- nvinfo : EIATTR_SPARSE_MMA_MASK
	.align		4
.L_8:
        /*0008*/ 	.byte	0x03, 0x50
        /*000a*/ 	.short	0x0000


	//----- nvinfo : EIATTR_MAXREG_COUNT
	.align		4
        /*000c*/ 	.byte	0x03, 0x1b
        /*000e*/ 	.short	0x00ff


	//----- nvinfo : EIATTR_EXTERNS
	.align		4
        /*0010*/ 	.byte	0x04, 0x0f
        /*0012*/ 	.short	(.L_10 - .L_9)


	//   ....[0]....
	.align		4
.L_9:
        /*0014*/ 	.word	index@(vprintf)


	//----- nvinfo : EIATTR_MERCURY_ISA_VERSION
	.align		4
.L_10:
        /*0018*/ 	.byte	0x03, 0x5f
        /*001a*/ 	.short	0x0101


	//----- nvinfo : EIATTR_VRC_CTA_INIT_COUNT
	.align		4
        /*001c*/ 	.byte	0x02, 0x4a
	.zero		1
	.zero		1


	//----- nvinfo : EIATTR_SYSCALL_OFFSETS
	.align		4
        /*0020*/ 	.byte	0x04, 0x46
        /*0022*/ 	.short	(.L_12 - .L_11)


	//   ....[0]....
.L_11:
        /*0024*/ 	.word	0x000000e0


	//----- nvinfo : EIATTR_EXIT_INSTR_OFFSETS
	.align		4
.L_12:
        /*0028*/ 	.byte	0x04, 0x1c
        /*002a*/ 	.short	(.L_14 - .L_13)


	//   ....[0]....
.L_13:
        /*002c*/ 	.word	0x000000f0


	//----- nvinfo : EIATTR_SW_WAR
	.align		4
.L_14:
        /*0030*/ 	.byte	0x04, 0x36
        /*0032*/ 	.short	(.L_16 - .L_15)
.L_15:
        /*0034*/ 	.word	0x00000008
.L_16:


//--------------------- .nv.callgraph             --------------------------
	.section	.nv.callgraph,"",@"SHT_CUDA_CALLGRAPH"
	.align	4
	.sectionentsize	8
	.align		4
        /*0000*/ 	.word	0x00000000
	.align		4
        /*0004*/ 	.word	0xffffffff
	.align		4
        /*0008*/ 	.word	index@(_Z10cuda_hellov)
	.align		4
        /*000c*/ 	.word	index@(vprintf)
	.align		4
        /*0010*/ 	.word	0x00000000
	.align		4
        /*0014*/ 	.word	0xfffffffe
	.align		4
        /*0018*/ 	.word	0x00000000
	.align		4
        /*001c*/ 	.word	0xfffffffd
	.align		4
        /*0020*/ 	.word	0x00000000
	.align		4
        /*0024*/ 	.word	0xfffffffc


//--------------------- .nv.constant4             --------------------------
	.section	.nv.constant4,"a",@progbits
	.align	8
	.align		8
.nv.constant4:
        /*0000*/ 	.dword	vprintf
	.align		8
        /*0008*/ 	.dword	$str


//--------------------- .text._Z10cuda_hellov     --------------------------
	.section	.text._Z10cuda_hellov,"ax",@progbits
	.align	128
        .global         _Z10cuda_hellov
        .type           _Z10cuda_hellov,@function
        .size           _Z10cuda_hellov,(.L_x_2 - _Z10cuda_hellov)
        .other          _Z10cuda_hellov,@"STO_CUDA_ENTRY STV_DEFAULT"
_Z10cuda_hellov:
.text._Z10cuda_hellov:
[----:B------:R-:W0:Y:S01]  /*0000*/  LDC R1, c[0x0][0x37c] ;  /* 0x0000df00ff017b82 */ /* 0x000e220000000800 */
[----:B------:R-:W1:Y:S01]  /*0010*/  S2R R8, SR_TID.X ;  /* 0x0000000000087919 */ /* 0x000e620000002100 */
[----:B0-----:R-:W-:Y:S01]  /*0020*/  VIADD R1, R1, 0xfffffff8 ;  /* 0xfffffff801017836 */ /* 0x001fe20000000000 */
[----:B------:R-:W-:Y:S01]  /*0030*/  MOV R0, 0x0 ;  /* 0x0000000000007802 */ /* 0x000fe20000000f00 */
[----:B------:R-:W0:Y:S04]  /*0040*/  LDCU UR4, c[0x0][0x2f8] ;  /* 0x00005f00ff0477ac */ /* 0x000e280008000800 */
[----:B------:R2:W3:Y:S01]  /*0050*/  LDC.64 R2, c[0x4][R0] ;  /* 0x0100000000027b82 */ /* 0x0004e20000000a00 */
[----:B------:R-:W4:Y:S01]  /*0060*/  LDCU.64 UR6, c[0x4][0x8] ;  /* 0x01000100ff0677ac */ /* 0x000f220008000a00 */
[----:B------:R-:W5:Y:S01]  /*0070*/  LDCU UR5, c[0x0][0x2fc] ;  /* 0x00005f80ff0577ac */ /* 0x000f620008000800 */
[----:B0-----:R-:W-:Y:S01]  /*0080*/  IADD3 R6, P0, PT, R1, UR4, RZ ;  /* 0x0000000401067c10 */ /* 0x001fe2000ff1e0ff */
[----:B----4-:R-:W-:Y:S01]  /*0090*/  IMAD.U32 R4, RZ, RZ, UR6 ;  /* 0x00000006ff047e24 */ /* 0x010fe2000f8e00ff */
[----:B------:R-:W-:-:S03]  /*00a0*/  MOV R5, UR7 ;  /* 0x0000000700057c02 */ /* 0x000fc60008000f00 */
[----:B-----5:R-:W-:Y:S01]  /*00b0*/  IMAD.X R7, RZ, RZ, UR5, P0 ;  /* 0x00000005ff077e24 */ /* 0x020fe200080e06ff */
[----:B-1----:R2:W-:Y:S07]  /*00c0*/  STL [R1], R8 ;  /* 0x0000000801007387 */ /* 0x0025ee0000100800 */
[----:B------:R-:W-:-:S07]  /*00d0*/  LEPC R20, `(.L_x_0) ;  /* 0x000000001014794e */ /* 0x000fce0000000000 */
[----:B--23--:R-:W-:Y:S05]  /*00e0*/  CALL.ABS.NOINC R2 ;  /* 0x0000000002007343 */ /* 0x00cfea0003c00000 */
.L_x_0:
[----:B------:R-:W-:Y:S05]  /*00f0*/  EXIT ;  /* 0x000000000000794d */ /* 0x000fea0003800000 */
.L_x_1:
[----:B------:R-:W-:-:S00]  /*0100*/  BRA `(.L_x_1) ;  /* 0xfffffffc00fc7947 */ /* 0x000fc0000383ffff */
[----:B------:R-:W-:-:S00]  /*0110*/  NOP ;  /* 0x0000000000007918 */ /* 0x000fc00000000000 */
        /* <DEDUP_REMOVED lines=14> */
.L_x_2:


//--------------------- .nv.global.init           --------------------------
	.section	.nv.global.init,"aw",@progbits
.nv.global.init:
	.type		$str,@object
	.size		$str,(.L_0 - $str)
$str:
        /*0000*/ 	.byte	0x43, 0x69, 0x61, 0x6f, 0x20, 0x62, 0x65, 0x6c, 0x6c, 0x69, 0x20, 0x66, 0x72, 0x6f, 0x6d, 0x20
        /*0010*/ 	.byte	0x63, 0x6f, 0x72, 0x65, 0x20, 0x25, 0x64, 0x21, 0x0a, 0x00
.L_0:


//--------------------- .nv.shared.reserved.0     --------------------------
	.section	.nv.shared.reserved.0,"aw",@nobits
	.weak		__nv_reservedSMEM_offset_0_alias
	.size		__nv_reservedSMEM_offset_0_alias, 0, 64
	.other		__nv_reservedSMEM_offset_0_alias,@"STO_CUDA_RESERVED_SHARED STV_DEFAULT"
__nv_reservedSMEM_offset_0_alias:
	.zero		0
	.zero		64


//--------------------- .nv.constant0._Z10cuda_hellov --------------------------
	.section	.nv.constant0._Z10cuda_hellov,"a",@progbits
	.sectionflags	@""
	.align	4
.nv.constant0._Z10cuda_hellov:
	.zero		896


//--------------------- SYMBOLS --------------------------

	.type		.nv.reservedSmem.offset0,@object
	.size		.nv.reservedSmem.offset0,0x4
	.type		vprintf,@function
